//
// Generated by NVIDIA NVVM Compiler
//
// Compiler Build ID: CL-36424714
// Cuda compilation tools, release 13.0, V13.0.88
// Based on NVVM 20.0.0
//

.version 9.0
.target sm_100
.address_size 64

	// .globl	_Z9vectorAddPiS_S_i
.extern .func  (.param .b32 func_retval0) vprintf
(
	.param .b64 vprintf_param_0,
	.param .b64 vprintf_param_1
)
;
.global .align 1 .b8 $str[3] = {37, 100};

.visible .entry _Z9vectorAddPiS_S_i(
	.param .u64 .ptr .align 1 _Z9vectorAddPiS_S_i_param_0,
	.param .u64 .ptr .align 1 _Z9vectorAddPiS_S_i_param_1,
	.param .u64 .ptr .align 1 _Z9vectorAddPiS_S_i_param_2,
	.param .u32 _Z9vectorAddPiS_S_i_param_3
)
{
	.local .align 8 .b8 	__local_depot0[8];
	.reg .b64 	%SP;
	.reg .b64 	%SPL;
	.reg .b32 	%r<7>;
	.reg .b64 	%rd<15>;

	mov.u64 	%SPL, __local_depot0;
	cvta.local.u64 	%SP, %SPL;
	ld.param.u64 	%rd1, [_Z9vectorAddPiS_S_i_param_0];
	ld.param.u64 	%rd2, [_Z9vectorAddPiS_S_i_param_1];
	ld.param.u64 	%rd3, [_Z9vectorAddPiS_S_i_param_2];
	cvta.to.global.u64 	%rd4, %rd3;
	cvta.to.global.u64 	%rd5, %rd2;
	cvta.to.global.u64 	%rd6, %rd1;
	add.u64 	%rd7, %SP, 0;
	add.u64 	%rd8, %SPL, 0;
	mov.u32 	%r1, %tid.x;
	st.local.u32 	[%rd8], %r1;
	mov.u64 	%rd9, $str;
	cvta.global.u64 	%rd10, %rd9;
	{ // callseq 0, 0
	.param .b64 param0;
	st.param.b64 	[param0], %rd10;
	.param .b64 param1;
	st.param.b64 	[param1], %rd7;
	.param .b32 retval0;
	call.uni (retval0), 
	vprintf, 
	(
	param0, 
	param1
	);
	ld.param.b32 	%r2, [retval0];
	} // callseq 0
	mul.wide.u32 	%rd11, %r1, 4;
	add.s64 	%rd12, %rd6, %rd11;
	ld.global.u32 	%r4, [%rd12];
	add.s64 	%rd13, %rd5, %rd11;
	ld.global.u32 	%r5, [%rd13];
	add.s32 	%r6, %r5, %r4;
	add.s64 	%rd14, %rd4, %rd11;
	st.global.u32 	[%rd14], %r6;
	ret;

}


// ===== COMPILED SASS (sm_100) =====

	.target	sm_100

	.elftype	@"ET_EXEC"


//--------------------- .note.nv.tkinfo           --------------------------
	.section	.note.nv.tkinfo,"",@"SHT_NOTE"
	.sectionflags	@"SHF_NOTE_NV_TKINFO"
	.tkinfo
        /*0018*/ 	.word	0x00000002
        /*0030*/ 	.string	""
        /*0030*/ 	.string	"ptxas"
        /*0030*/ 	.string	"Cuda compilation tools, release 13.0, V13.0.88"
        /*0030*/ 	.string	"Build cuda_13.0.r13.0/compiler.36424714_0"
        /*0030*/ 	.string	"-arch sm_100 -m 64 "



//--------------------- .note.nv.cuinfo           --------------------------
	.section	.note.nv.cuinfo,"",@"SHT_NOTE"
	.sectionflags	@"SHF_NOTE_NV_CUINFO"
        /*0018*/ 	.short	0x0002
        /*001a*/ 	.short	0x0064
        /*001c*/ 	.short	0x0082
	.zero		2


//--------------------- .nv.info                  --------------------------
	.section	.nv.info,"",@"SHT_CUDA_INFO"
	.align	4


	//----- nvinfo : EIATTR_REGCOUNT
	.align		4
        /*0000*/ 	.byte	0x04, 0x2f
        /*0002*/ 	.short	(.L_2 - .L_1)
	.align		4
.L_1:
        /*0004*/ 	.word	index@(_Z9vectorAddPiS_S_i)
        /*0008*/ 	.word	0x00000018


	//----- nvinfo : EIATTR_FRAME_SIZE
	.align		4
.L_2:
        /*000c*/ 	.byte	0x04, 0x11
        /*000e*/ 	.short	(.L_4 - .L_3)
	.align		4
.L_3:
        /*0010*/ 	.word	index@(_Z9vectorAddPiS_S_i)
        /*0014*/ 	.word	0x00000008


	//----- nvinfo : EIATTR_MIN_STACK_SIZE
	.align		4
.L_4:
        /*0018*/ 	.byte	0x04, 0x12
        /*001a*/ 	.short	(.L_6 - .L_5)
	.align		4
.L_5:
        /*001c*/ 	.word	index@(_Z9vectorAddPiS_S_i)
        /*0020*/ 	.word	0x00000008
.L_6:


//--------------------- .nv.compat                --------------------------
	.section	.nv.compat,"",@"SHT_CUDA_COMPAT_INFO"
	.align	4
        /*0000*/ 	.byte	0x02, 0x09, 0x00, 0x00, 0x02, 0x02, 0x01, 0x00, 0x02, 0x05, 0x05, 0x00, 0x03, 0x07, 0x01, 0x01
        /*0010*/ 	.byte	0x02, 0x03, 0x00, 0x00, 0x02, 0x06, 0x01, 0x00, 0x04, 0x0b, 0x08, 0x00, 0x09, 0x00, 0x00, 0x00
        /*0020*/ 	.byte	0x00, 0x00, 0x00, 0x00


//--------------------- .nv.info._Z9vectorAddPiS_S_i --------------------------
	.section	.nv.info._Z9vectorAddPiS_S_i,"",@"SHT_CUDA_INFO"
	.sectionflags	@""
	.align	4


	//----- nvinfo : EIATTR_CUDA_API_VERSION
	.align		4
        /*0000*/ 	.byte	0x04, 0x37
        /*0002*/ 	.short	(.L_8 - .L_7)
.L_7:
        /*0004*/ 	.word	0x00000082


	//----- nvinfo : EIATTR_KPARAM_INFO
	.align		4
.L_8:
        /*0008*/ 	.byte	0x04, 0x17
        /*000a*/ 	.short	(.L_10 - .L_9)
.L_9:
        /*000c*/ 	.word	0x00000000
        /*0010*/ 	.short	0x0003
        /*0012*/ 	.short	0x0018
        /*0014*/ 	.byte	0x00, 0xf0, 0x11, 0x00


	//----- nvinfo : EIATTR_KPARAM_INFO
	.align		4
.L_10:
        /*0018*/ 	.byte	0x04, 0x17
        /*001a*/ 	.short	(.L_12 - .L_11)
.L_11:
        /*001c*/ 	.word	0x00000000
        /*0020*/ 	.short	0x0002
        /*0022*/ 	.short	0x0010
        /*0024*/ 	.byte	0x00, 0xf5, 0x21, 0x00


	//----- nvinfo : EIATTR_KPARAM_INFO
	.align		4
.L_12:
        /*0028*/ 	.byte	0x04, 0x17
        /*002a*/ 	.short	(.L_14 - .L_13)
.L_13:
        /*002c*/ 	.word	0x00000000
        /*0030*/ 	.short	0x0001
        /*0032*/ 	.short	0x0008
        /*0034*/ 	.byte	0x00, 0xf5, 0x21, 0x00


	//----- nvinfo : EIATTR_KPARAM_INFO
	.align		4
.L_14:
        /*0038*/ 	.byte	0x04, 0x17
        /*003a*/ 	.short	(.L_16 - .L_15)
.L_15:
        /*003c*/ 	.word	0x00000000
        /*0040*/ 	.short	0x0000
        /*0042*/ 	.short	0x0000
        /*0044*/ 	.byte	0x00, 0xf5, 0x21, 0x00


	//----- nvinfo : EIATTR_SPARSE_MMA_MASK
	.align		4
.L_16:
        /*0048*/ 	.byte	0x03, 0x50
        /*004a*/ 	.short	0x0000


	//----- nvinfo : EIATTR_MAXREG_COUNT
	.align		4
        /*004c*/ 	.byte	0x03, 0x1b
        /*004e*/ 	.short	0x00ff


	//----- nvinfo : EIATTR_EXTERNS
	.align		4
        /*0050*/ 	.byte	0x04, 0x0f
        /*0052*/ 	.short	(.L_18 - .L_17)


	//   ....[0]....
	.align		4
.L_17:
        /*0054*/ 	.word	index@(vprintf)


	//----- nvinfo : EIATTR_MERCURY_ISA_VERSION
	.align		4
.L_18:
        /*0058*/ 	.byte	0x03, 0x5f
        /*005a*/ 	.short	0x0101


	//----- nvinfo : EIATTR_VRC_CTA_INIT_COUNT
	.align		4
        /*005c*/ 	.byte	0x02, 0x4a
	.zero		1
	.zero		1


	//----- nvinfo : EIATTR_SYSCALL_OFFSETS
	.align		4
        /*0060*/ 	.byte	0x04, 0x46
        /*0062*/ 	.short	(.L_20 - .L_19)


	//   ....[0]....
.L_19:
        /*0064*/ 	.word	0x000000f0


	//----- nvinfo : EIATTR_EXIT_INSTR_OFFSETS
	.align		4
.L_20:
        /*0068*/ 	.byte	0x04, 0x1c
        /*006a*/ 	.short	(.L_22 - .L_21)


	//   ....[0]....
.L_21:
        /*006c*/ 	.word	0x000001a0


	//----- nvinfo : EIATTR_CBANK_PARAM_SIZE
	.align		4
.L_22:
        /*0070*/ 	.byte	0x03, 0x19
        /*0072*/ 	.short	0x001c


	//----- nvinfo : EIATTR_PARAM_CBANK
	.align		4
        /*0074*/ 	.byte	0x04, 0x0a
        /*0076*/ 	.short	(.L_24 - .L_23)
	.align		4
.L_23:
        /*0078*/ 	.word	index@(.nv.constant0._Z9vectorAddPiS_S_i)
        /*007c*/ 	.short	0x0380
        /*007e*/ 	.short	0x001c


	//----- nvinfo : EIATTR_SW_WAR
	.align		4
.L_24:
        /*0080*/ 	.byte	0x04, 0x36
        /*0082*/ 	.short	(.L_26 - .L_25)
.L_25:
        /*0084*/ 	.word	0x00000008
.L_26:


//--------------------- .nv.callgraph             --------------------------
	.section	.nv.callgraph,"",@"SHT_CUDA_CALLGRAPH"
	.align	4
	.sectionentsize	8
	.align		4
        /*0000*/ 	.word	0x00000000
	.align		4
        /*0004*/ 	.word	0xffffffff
	.align		4
        /*0008*/ 	.word	index@(_Z9vectorAddPiS_S_i)
	.align		4
        /*000c*/ 	.word	index@(vprintf)
	.align		4
        /*0010*/ 	.word	0x00000000
	.align		4
        /*0014*/ 	.word	0xfffffffe
	.align		4
        /*0018*/ 	.word	0x00000000
	.align		4
        /*001c*/ 	.word	0xfffffffd
	.align		4
        /*0020*/ 	.word	0x00000000
	.align		4
        /*0024*/ 	.word	0xfffffffc


//--------------------- .nv.constant4             --------------------------
	.section	.nv.constant4,"a",@progbits
	.align	8
	.align		8
.nv.constant4:
        /*0000*/ 	.dword	vprintf
	.align		8
        /*0008*/ 	.dword	$str


//--------------------- .text._Z9vectorAddPiS_S_i --------------------------
	.section	.text._Z9vectorAddPiS_S_i,"ax",@progbits
	.align	128
        .global         _Z9vectorAddPiS_S_i
        .type           _Z9vectorAddPiS_S_i,@function
        .size           _Z9vectorAddPiS_S_i,(.L_x_2 - _Z9vectorAddPiS_S_i)
        .other          _Z9vectorAddPiS_S_i,@"STO_CUDA_ENTRY STV_DEFAULT"
_Z9vectorAddPiS_S_i:
.text._Z9vectorAddPiS_S_i:
[----:B------:R-:W0:Y:S01]  /*0000*/  LDC R1, c[0x0][0x37c] ;  /* 0x0000df00ff017b82 */ /* 0x000e220000000800 */
[----:B------:R-:W1:Y:S01]  /*0010*/  S2R R2, SR_TID.X ;  /* 0x0000000000027919 */ /* 0x000e620000002100 */
[----:B0-----:R-:W-:Y:S01]  /*0020*/  IADD3 R1, PT, PT, R1, -0x8, RZ ;  /* 0xfffffff801017810 */ /* 0x001fe20007ffe0ff */
[----:B------:R-:W0:Y:S01]  /*0030*/  LDCU UR4, c[0x0][0x2f8] ;  /* 0x00005f00ff0477ac */ /* 0x000e220008000800 */
[----:B------:R-:W-:Y:S01]  /*0040*/  MOV R0, 0x0 ;  /* 0x0000000000007802 */ /* 0x000fe20000000f00 */
[----:B------:R-:W2:Y:S03]  /*0050*/  LDCU.64 UR6, c[0x4][0x8] ;  /* 0x01000100ff0677ac */ /* 0x000ea60008000a00 */
[----:B------:R3:W4:Y:S01]  /*0060*/  LDC.64 R8, c[0x4][R0] ;  /* 0x0100000000087b82 */ /* 0x0007220000000a00 */
[----:B------:R-:W5:Y:S01]  /*0070*/  LDCU UR5, c[0x0][0x2fc] ;  /* 0x00005f80ff0577ac */ /* 0x000f620008000800 */
[----:B------:R-:W1:Y:S01]  /*0080*/  LDCU.64 UR36, c[0x0][0x358] ;  /* 0x00006b00ff2477ac */ /* 0x000e620008000a00 */
[----:B0-----:R-:W-:-:S02]  /*0090*/  IADD3 R6, P0, PT, R1, UR4, RZ ;  /* 0x0000000401067c10 */ /* 0x001fc4000ff1e0ff */
[----:B--2---:R-:W-:Y:S01]  /*00a0*/  MOV R4, UR6 ;  /* 0x0000000600047c02 */ /* 0x004fe20008000f00 */
[----:B------:R-:W-:Y:S01]  /*00b0*/  IMAD.U32 R5, RZ, RZ, UR7 ;  /* 0x00000007ff057e24 */ /* 0x000fe2000f8e00ff */
[----:B-----5:R-:W-:Y:S01]  /*00c0*/  IADD3.X R7, PT, PT, RZ, UR5, RZ, P0, !PT ;  /* 0x00000005ff077c10 */ /* 0x020fe200087fe4ff */
[----:B-1----:R3:W-:Y:S08]  /*00d0*/  STL [R1], R2 ;  /* 0x0000000201007387 */ /* 0x0027f00000100800 */
[----:B------:R-:W-:-:S07]  /*00e0*/  LEPC R20, `(.L_x_0) ;  /* 0x000000001014794e */ /* 0x000fce0000000000 */
[----:B---34-:R-:W-:Y:S05]  /*00f0*/  CALL.ABS.NOINC R8 ;  /* 0x0000000008007343 */ /* 0x018fea0003c00000 */
.L_x_0:
[----:B------:R-:W0:Y:S08]  /*0100*/  LDC.64 R4, c[0x0][0x380] ;  /* 0x0000e000ff047b82 */ /* 0x000e300000000a00 */
[----:B------:R-:W1:Y:S08]  /*0110*/  LDC.64 R6, c[0x0][0x388] ;  /* 0x0000e200ff067b82 */ /* 0x000e700000000a00 */
[----:B------:R-:W2:Y:S01]  /*0120*/  LDC.64 R8, c[0x0][0x390] ;  /* 0x0000e400ff087b82 */ /* 0x000ea20000000a00 */
[----:B0-----:R-:W-:-:S06]  /*0130*/  IMAD.WIDE.U32 R4, R2, 0x4, R4 ;  /* 0x0000000402047825 */ /* 0x001fcc00078e0004 */
[----:B------:R-:W3:Y:S01]  /*0140*/  LDG.E R4, desc[UR36][R4.64] ;  /* 0x0000002404047981 */ /* 0x000ee2000c1e1900 */
[----:B-1----:R-:W-:-:S06]  /*0150*/  IMAD.WIDE.U32 R6, R2, 0x4, R6 ;  /* 0x0000000402067825 */ /* 0x002fcc00078e0006 */
[----:B------:R-:W3:Y:S01]  /*0160*/  LDG.E R7, desc[UR36][R6.64] ;  /* 0x0000002406077981 */ /* 0x000ee2000c1e1900 */
[----:B--2---:R-:W-:-:S04]  /*0170*/  IMAD.WIDE.U32 R2, R2, 0x4, R8 ;  /* 0x0000000402027825 */ /* 0x004fc800078e0008 */
[----:B---3--:R-:W-:-:S05]  /*0180*/  IMAD.IADD R9, R4, 0x1, R7 ;  /* 0x0000000104097824 */ /* 0x008fca00078e0207 */
[----:B------:R-:W-:Y:S01]  /*0190*/  STG.E desc[UR36][R2.64], R9 ;  /* 0x0000000902007986 */ /* 0x000fe2000c101924 */
[----:B------:R-:W-:Y:S05]  /*01a0*/  EXIT ;  /* 0x000000000000794d */ /* 0x000fea0003800000 */
.L_x_1:
[----:B------:R-:W-:-:S00]  /*01b0*/  BRA `(.L_x_1) ;  /* 0xfffffffc00fc7947 */ /* 0x000fc0000383ffff */
[----:B------:R-:W-:-:S00]  /*01c0*/  NOP ;  /* 0x0000000000007918 */ /* 0x000fc00000000000 */
        /* <DEDUP_REMOVED lines=11> */
.L_x_2:


//--------------------- .nv.global.init           --------------------------
	.section	.nv.global.init,"aw",@progbits
.nv.global.init:
	.type		$str,@object
	.size		$str,(.L_0 - $str)
$str:
        /*0000*/ 	.byte	0x25, 0x64, 0x00
.L_0:


//--------------------- .nv.shared.reserved.0     --------------------------
	.section	.nv.shared.reserved.0,"aw",@nobits
	.weak		__nv_reservedSMEM_offset_0_alias
	.size		__nv_reservedSMEM_offset_0_alias, 0, 64
	.other		__nv_reservedSMEM_offset_0_alias,@"STO_CUDA_RESERVED_SHARED STV_DEFAULT"
__nv_reservedSMEM_offset_0_alias:
	.zero		0
	.zero		64


//--------------------- .nv.constant0._Z9vectorAddPiS_S_i --------------------------
	.section	.nv.constant0._Z9vectorAddPiS_S_i,"a",@progbits
	.sectionflags	@""
	.align	4
.nv.constant0._Z9vectorAddPiS_S_i:
	.zero		924


//--------------------- SYMBOLS --------------------------

	.type		.nv.reservedSmem.offset0,@object
	.size		.nv.reservedSmem.offset0,0x4
	.type		vprintf,@function
